//
// Generated by NVIDIA NVVM Compiler
//
// Compiler Build ID: CL-36424714
// Cuda compilation tools, release 13.0, V13.0.88
// Based on NVVM 20.0.0
//

.version 9.0
.target sm_100
.address_size 64

	// .globl	_Z23reduce_shfl_down_kernelPKfPfi
.extern .shared .align 16 .b8 warpSums[];

.visible .entry _Z23reduce_shfl_down_kernelPKfPfi(
	.param .u64 .ptr .align 1 _Z23reduce_shfl_down_kernelPKfPfi_param_0,
	.param .u64 .ptr .align 1 _Z23reduce_shfl_down_kernelPKfPfi_param_1,
	.param .u32 _Z23reduce_shfl_down_kernelPKfPfi_param_2
)
{
	.reg .pred 	%p<17>;
	.reg .b32 	%r<37>;
	.reg .b32 	%f<34>;
	.reg .b64 	%rd<11>;

	ld.param.u64 	%rd3, [_Z23reduce_shfl_down_kernelPKfPfi_param_0];
	ld.param.u64 	%rd2, [_Z23reduce_shfl_down_kernelPKfPfi_param_1];
	ld.param.u32 	%r7, [_Z23reduce_shfl_down_kernelPKfPfi_param_2];
	cvta.to.global.u64 	%rd1, %rd3;
	mov.u32 	%r1, %tid.x;
	mov.u32 	%r2, %ntid.x;
	mov.u32 	%r3, %ctaid.x;
	mul.lo.s32 	%r8, %r2, %r3;
	shl.b32 	%r9, %r8, 1;
	add.s32 	%r4, %r9, %r1;
	setp.ge.u32 	%p1, %r4, %r7;
	mov.f32 	%f32, 0f00000000;
	@%p1 bra 	$L__BB0_2;
	mul.wide.u32 	%rd4, %r4, 4;
	add.s64 	%rd5, %rd1, %rd4;
	ld.global.nc.f32 	%f10, [%rd5];
	add.f32 	%f32, %f10, 0f00000000;
$L__BB0_2:
	add.s32 	%r5, %r4, %r2;
	setp.ge.u32 	%p2, %r5, %r7;
	@%p2 bra 	$L__BB0_4;
	mul.wide.u32 	%rd6, %r5, 4;
	add.s64 	%rd7, %rd1, %rd6;
	ld.global.nc.f32 	%f11, [%rd7];
	add.f32 	%f32, %f32, %f11;
$L__BB0_4:
	and.b32  	%r6, %r1, 31;
	mov.b32 	%r10, %f32;
	shfl.sync.down.b32	%r11|%p3, %r10, 16, 31, -1;
	mov.b32 	%f12, %r11;
	add.f32 	%f13, %f32, %f12;
	mov.b32 	%r12, %f13;
	shfl.sync.down.b32	%r13|%p4, %r12, 8, 31, -1;
	mov.b32 	%f14, %r13;
	add.f32 	%f15, %f13, %f14;
	mov.b32 	%r14, %f15;
	shfl.sync.down.b32	%r15|%p5, %r14, 4, 31, -1;
	mov.b32 	%f16, %r15;
	add.f32 	%f17, %f15, %f16;
	mov.b32 	%r16, %f17;
	shfl.sync.down.b32	%r17|%p6, %r16, 2, 31, -1;
	mov.b32 	%f18, %r17;
	add.f32 	%f19, %f17, %f18;
	mov.b32 	%r18, %f19;
	shfl.sync.down.b32	%r19|%p7, %r18, 1, 31, -1;
	mov.b32 	%f20, %r19;
	add.f32 	%f5, %f19, %f20;
	setp.ne.s32 	%p8, %r6, 0;
	@%p8 bra 	$L__BB0_6;
	shr.u32 	%r20, %r1, 3;
	mov.u32 	%r21, warpSums;
	add.s32 	%r22, %r21, %r20;
	st.shared.f32 	[%r22], %f5;
$L__BB0_6:
	bar.sync 	0;
	shr.u32 	%r23, %r2, 5;
	setp.ge.u32 	%p9, %r1, %r23;
	mov.f32 	%f33, 0f00000000;
	@%p9 bra 	$L__BB0_8;
	shl.b32 	%r24, %r6, 2;
	mov.u32 	%r25, warpSums;
	add.s32 	%r26, %r25, %r24;
	ld.shared.f32 	%f33, [%r26];
$L__BB0_8:
	setp.gt.u32 	%p10, %r1, 31;
	@%p10 bra 	$L__BB0_11;
	setp.ne.s32 	%p11, %r6, 0;
	mov.b32 	%r27, %f33;
	shfl.sync.down.b32	%r28|%p12, %r27, 16, 31, -1;
	mov.b32 	%f22, %r28;
	add.f32 	%f23, %f33, %f22;
	mov.b32 	%r29, %f23;
	shfl.sync.down.b32	%r30|%p13, %r29, 8, 31, -1;
	mov.b32 	%f24, %r30;
	add.f32 	%f25, %f23, %f24;
	mov.b32 	%r31, %f25;
	shfl.sync.down.b32	%r32|%p14, %r31, 4, 31, -1;
	mov.b32 	%f26, %r32;
	add.f32 	%f27, %f25, %f26;
	mov.b32 	%r33, %f27;
	shfl.sync.down.b32	%r34|%p15, %r33, 2, 31, -1;
	mov.b32 	%f28, %r34;
	add.f32 	%f29, %f27, %f28;
	mov.b32 	%r35, %f29;
	shfl.sync.down.b32	%r36|%p16, %r35, 1, 31, -1;
	mov.b32 	%f30, %r36;
	add.f32 	%f8, %f29, %f30;
	@%p11 bra 	$L__BB0_11;
	cvta.to.global.u64 	%rd8, %rd2;
	mul.wide.u32 	%rd9, %r3, 4;
	add.s64 	%rd10, %rd8, %rd9;
	st.global.f32 	[%rd10], %f8;
$L__BB0_11:
	ret;

}
	// .globl	_Z22reduce_shfl_xor_kernelPKfPfi
.visible .entry _Z22reduce_shfl_xor_kernelPKfPfi(
	.param .u64 .ptr .align 1 _Z22reduce_shfl_xor_kernelPKfPfi_param_0,
	.param .u64 .ptr .align 1 _Z22reduce_shfl_xor_kernelPKfPfi_param_1,
	.param .u32 _Z22reduce_shfl_xor_kernelPKfPfi_param_2
)
{
	.reg .pred 	%p<17>;
	.reg .b32 	%r<37>;
	.reg .b32 	%f<34>;
	.reg .b64 	%rd<11>;

	ld.param.u64 	%rd3, [_Z22reduce_shfl_xor_kernelPKfPfi_param_0];
	ld.param.u64 	%rd2, [_Z22reduce_shfl_xor_kernelPKfPfi_param_1];
	ld.param.u32 	%r7, [_Z22reduce_shfl_xor_kernelPKfPfi_param_2];
	cvta.to.global.u64 	%rd1, %rd3;
	mov.u32 	%r1, %tid.x;
	mov.u32 	%r2, %ntid.x;
	mov.u32 	%r3, %ctaid.x;
	mul.lo.s32 	%r8, %r2, %r3;
	shl.b32 	%r9, %r8, 1;
	add.s32 	%r4, %r9, %r1;
	setp.ge.u32 	%p1, %r4, %r7;
	mov.f32 	%f32, 0f00000000;
	@%p1 bra 	$L__BB1_2;
	mul.wide.u32 	%rd4, %r4, 4;
	add.s64 	%rd5, %rd1, %rd4;
	ld.global.nc.f32 	%f10, [%rd5];
	add.f32 	%f32, %f10, 0f00000000;
$L__BB1_2:
	add.s32 	%r5, %r4, %r2;
	setp.ge.u32 	%p2, %r5, %r7;
	@%p2 bra 	$L__BB1_4;
	mul.wide.u32 	%rd6, %r5, 4;
	add.s64 	%rd7, %rd1, %rd6;
	ld.global.nc.f32 	%f11, [%rd7];
	add.f32 	%f32, %f32, %f11;
$L__BB1_4:
	and.b32  	%r6, %r1, 31;
	mov.b32 	%r10, %f32;
	shfl.sync.bfly.b32	%r11|%p3, %r10, 16, 31, -1;
	mov.b32 	%f12, %r11;
	add.f32 	%f13, %f32, %f12;
	mov.b32 	%r12, %f13;
	shfl.sync.bfly.b32	%r13|%p4, %r12, 8, 31, -1;
	mov.b32 	%f14, %r13;
	add.f32 	%f15, %f13, %f14;
	mov.b32 	%r14, %f15;
	shfl.sync.bfly.b32	%r15|%p5, %r14, 4, 31, -1;
	mov.b32 	%f16, %r15;
	add.f32 	%f17, %f15, %f16;
	mov.b32 	%r16, %f17;
	shfl.sync.bfly.b32	%r17|%p6, %r16, 2, 31, -1;
	mov.b32 	%f18, %r17;
	add.f32 	%f19, %f17, %f18;
	mov.b32 	%r18, %f19;
	shfl.sync.bfly.b32	%r19|%p7, %r18, 1, 31, -1;
	mov.b32 	%f20, %r19;
	add.f32 	%f5, %f19, %f20;
	setp.ne.s32 	%p8, %r6, 0;
	@%p8 bra 	$L__BB1_6;
	shr.u32 	%r20, %r1, 3;
	mov.u32 	%r21, warpSums;
	add.s32 	%r22, %r21, %r20;
	st.shared.f32 	[%r22], %f5;
$L__BB1_6:
	bar.sync 	0;
	shr.u32 	%r23, %r2, 5;
	setp.ge.u32 	%p9, %r1, %r23;
	mov.f32 	%f33, 0f00000000;
	@%p9 bra 	$L__BB1_8;
	shl.b32 	%r24, %r6, 2;
	mov.u32 	%r25, warpSums;
	add.s32 	%r26, %r25, %r24;
	ld.shared.f32 	%f33, [%r26];
$L__BB1_8:
	setp.gt.u32 	%p10, %r1, 31;
	@%p10 bra 	$L__BB1_11;
	setp.ne.s32 	%p11, %r6, 0;
	mov.b32 	%r27, %f33;
	shfl.sync.bfly.b32	%r28|%p12, %r27, 16, 31, -1;
	mov.b32 	%f22, %r28;
	add.f32 	%f23, %f33, %f22;
	mov.b32 	%r29, %f23;
	shfl.sync.bfly.b32	%r30|%p13, %r29, 8, 31, -1;
	mov.b32 	%f24, %r30;
	add.f32 	%f25, %f23, %f24;
	mov.b32 	%r31, %f25;
	shfl.sync.bfly.b32	%r32|%p14, %r31, 4, 31, -1;
	mov.b32 	%f26, %r32;
	add.f32 	%f27, %f25, %f26;
	mov.b32 	%r33, %f27;
	shfl.sync.bfly.b32	%r34|%p15, %r33, 2, 31, -1;
	mov.b32 	%f28, %r34;
	add.f32 	%f29, %f27, %f28;
	mov.b32 	%r35, %f29;
	shfl.sync.bfly.b32	%r36|%p16, %r35, 1, 31, -1;
	mov.b32 	%f30, %r36;
	add.f32 	%f8, %f29, %f30;
	@%p11 bra 	$L__BB1_11;
	cvta.to.global.u64 	%rd8, %rd2;
	mul.wide.u32 	%rd9, %r3, 4;
	add.s64 	%rd10, %rd8, %rd9;
	st.global.f32 	[%rd10], %f8;
$L__BB1_11:
	ret;

}


// ===== COMPILED SASS (sm_100) =====

	.target	sm_100

	.elftype	@"ET_EXEC"


//--------------------- .note.nv.tkinfo           --------------------------
	.section	.note.nv.tkinfo,"",@"SHT_NOTE"
	.sectionflags	@"SHF_NOTE_NV_TKINFO"
	.tkinfo
        /*0018*/ 	.word	0x00000002
        /*0030*/ 	.string	""
        /*0030*/ 	.string	"ptxas"
        /*0030*/ 	.string	"Cuda compilation tools, release 13.0, V13.0.88"
        /*0030*/ 	.string	"Build cuda_13.0.r13.0/compiler.36424714_0"
        /*0030*/ 	.string	"-arch sm_100 -m 64 "



//--------------------- .note.nv.cuinfo           --------------------------
	.section	.note.nv.cuinfo,"",@"SHT_NOTE"
	.sectionflags	@"SHF_NOTE_NV_CUINFO"
        /*0018*/ 	.short	0x0002
        /*001a*/ 	.short	0x0064
        /*001c*/ 	.short	0x0082
	.zero		2


//--------------------- .nv.info                  --------------------------
	.section	.nv.info,"",@"SHT_CUDA_INFO"
	.align	4


	//----- nvinfo : EIATTR_REGCOUNT
	.align		4
        /*0000*/ 	.byte	0x04, 0x2f
        /*0002*/ 	.short	(.L_1 - .L_0)
	.align		4
.L_0:
        /*0004*/ 	.word	index@(_Z23reduce_shfl_down_kernelPKfPfi)
        /*0008*/ 	.word	0x00000011


	//----- nvinfo : EIATTR_FRAME_SIZE
	.align		4
.L_1:
        /*000c*/ 	.byte	0x04, 0x11
        /*000e*/ 	.short	(.L_3 - .L_2)
	.align		4
.L_2:
        /*0010*/ 	.word	index@(_Z23reduce_shfl_down_kernelPKfPfi)
        /*0014*/ 	.word	0x00000000


	//----- nvinfo : EIATTR_REGCOUNT
	.align		4
.L_3:
        /*0018*/ 	.byte	0x04, 0x2f
        /*001a*/ 	.short	(.L_5 - .L_4)
	.align		4
.L_4:
        /*001c*/ 	.word	index@(_Z22reduce_shfl_xor_kernelPKfPfi)
        /*0020*/ 	.word	0x00000011


	//----- nvinfo : EIATTR_FRAME_SIZE
	.align		4
.L_5:
        /*0024*/ 	.byte	0x04, 0x11
        /*0026*/ 	.short	(.L_7 - .L_6)
	.align		4
.L_6:
        /*0028*/ 	.word	index@(_Z22reduce_shfl_xor_kernelPKfPfi)
        /*002c*/ 	.word	0x00000000


	//----- nvinfo : EIATTR_MIN_STACK_SIZE
	.align		4
.L_7:
        /*0030*/ 	.byte	0x04, 0x12
        /*0032*/ 	.short	(.L_9 - .L_8)
	.align		4
.L_8:
        /*0034*/ 	.word	index@(_Z22reduce_shfl_xor_kernelPKfPfi)
        /*0038*/ 	.word	0x00000000


	//----- nvinfo : EIATTR_MIN_STACK_SIZE
	.align		4
.L_9:
        /*003c*/ 	.byte	0x04, 0x12
        /*003e*/ 	.short	(.L_11 - .L_10)
	.align		4
.L_10:
        /*0040*/ 	.word	index@(_Z23reduce_shfl_down_kernelPKfPfi)
        /*0044*/ 	.word	0x00000000
.L_11:


//--------------------- .nv.compat                --------------------------
	.section	.nv.compat,"",@"SHT_CUDA_COMPAT_INFO"
	.align	4
        /*0000*/ 	.byte	0x02, 0x09, 0x00, 0x00, 0x02, 0x02, 0x01, 0x00, 0x02, 0x05, 0x05, 0x00, 0x03, 0x07, 0x01, 0x01
        /*0010*/ 	.byte	0x02, 0x03, 0x00, 0x00, 0x02, 0x06, 0x01, 0x00, 0x04, 0x0b, 0x08, 0x00, 0x09, 0x00, 0x00, 0x00
        /*0020*/ 	.byte	0x00, 0x00, 0x00, 0x00


//--------------------- .nv.info._Z22reduce_shfl_xor_kernelPKfPfi --------------------------
	.section	.nv.info._Z22reduce_shfl_xor_kernelPKfPfi,"",@"SHT_CUDA_INFO"
	.sectionflags	@""
	.align	4


	//----- nvinfo : EIATTR_CUDA_API_VERSION
	.align		4
        /*0000*/ 	.byte	0x04, 0x37
        /*0002*/ 	.short	(.L_13 - .L_12)
.L_12:
        /*0004*/ 	.word	0x00000082


	//----- nvinfo : EIATTR_KPARAM_INFO
	.align		4
.L_13:
        /*0008*/ 	.byte	0x04, 0x17
        /*000a*/ 	.short	(.L_15 - .L_14)
.L_14:
        /*000c*/ 	.word	0x00000000
        /*0010*/ 	.short	0x0002
        /*0012*/ 	.short	0x0010
        /*0014*/ 	.byte	0x00, 0xf0, 0x11, 0x00


	//----- nvinfo : EIATTR_KPARAM_INFO
	.align		4
.L_15:
        /*0018*/ 	.byte	0x04, 0x17
        /*001a*/ 	.short	(.L_17 - .L_16)
.L_16:
        /*001c*/ 	.word	0x00000000
        /*0020*/ 	.short	0x0001
        /*0022*/ 	.short	0x0008
        /*0024*/ 	.byte	0x00, 0xf5, 0x21, 0x00


	//----- nvinfo : EIATTR_KPARAM_INFO
	.align		4
.L_17:
        /*0028*/ 	.byte	0x04, 0x17
        /*002a*/ 	.short	(.L_19 - .L_18)
.L_18:
        /*002c*/ 	.word	0x00000000
        /*0030*/ 	.short	0x0000
        /*0032*/ 	.short	0x0000
        /*0034*/ 	.byte	0x00, 0xf5, 0x21, 0x00


	//----- nvinfo : EIATTR_SPARSE_MMA_MASK
	.align		4
.L_19:
        /*0038*/ 	.byte	0x03, 0x50
        /*003a*/ 	.short	0x0000


	//----- nvinfo : EIATTR_MAXREG_COUNT
	.align		4
        /*003c*/ 	.byte	0x03, 0x1b
        /*003e*/ 	.short	0x00ff


	//----- nvinfo : EIATTR_NUM_BARRIERS
	.align		4
        /*0040*/ 	.byte	0x02, 0x4c
        /*0042*/ 	.byte	0x01
	.zero		1


	//----- nvinfo : EIATTR_MERCURY_ISA_VERSION
	.align		4
        /*0044*/ 	.byte	0x03, 0x5f
        /*0046*/ 	.short	0x0101


	//----- nvinfo : EIATTR_COOP_GROUP_MASK_REGIDS
	.align		4
        /*0048*/ 	.byte	0x04, 0x29
        /*004a*/ 	.short	(.L_21 - .L_20)


	//   ....[0]....
.L_20:
        /*004c*/ 	.word	0xffffffff


	//   ....[1]....
        /*0050*/ 	.word	0xffffffff


	//   ....[2]....
        /*0054*/ 	.word	0xffffffff


	//   ....[3]....
        /*0058*/ 	.word	0xffffffff


	//   ....[4]....
        /*005c*/ 	.word	0xffffffff


	//   ....[5]....
        /*0060*/ 	.word	0xffffffff


	//   ....[6]....
        /*0064*/ 	.word	0xffffffff


	//   ....[7]....
        /*0068*/ 	.word	0xffffffff


	//   ....[8]....
        /*006c*/ 	.word	0xffffffff


	//   ....[9]....
        /*0070*/ 	.word	0xffffffff


	//----- nvinfo : EIATTR_COOP_GROUP_INSTR_OFFSETS
	.align		4
.L_21:
        /*0074*/ 	.byte	0x04, 0x28
        /*0076*/ 	.short	(.L_23 - .L_22)


	//   ....[0]....
.L_22:
        /*0078*/ 	.word	0x00000150


	//   ....[1]....
        /*007c*/ 	.word	0x00000170


	//   ....[2]....
        /*0080*/ 	.word	0x00000190


	//   ....[3]....
        /*0084*/ 	.word	0x000001c0


	//   ....[4]....
        /*0088*/ 	.word	0x00000200


	//   ....[5]....
        /*008c*/ 	.word	0x000002f0


	//   ....[6]....
        /*0090*/ 	.word	0x00000320


	//   ....[7]....
        /*0094*/ 	.word	0x00000340


	//   ....[8]....
        /*0098*/ 	.word	0x00000360


	//   ....[9]....
        /*009c*/ 	.word	0x00000380


	//----- nvinfo : EIATTR_VRC_CTA_INIT_COUNT
	.align		4
.L_23:
        /*00a0*/ 	.byte	0x02, 0x4a
	.zero		1
	.zero		1


	//----- nvinfo : EIATTR_EXIT_INSTR_OFFSETS
	.align		4
        /*00a4*/ 	.byte	0x04, 0x1c
        /*00a6*/ 	.short	(.L_25 - .L_24)


	//   ....[0]....
.L_24:
        /*00a8*/ 	.word	0x000002e0


	//   ....[1]....
        /*00ac*/ 	.word	0x00000390


	//   ....[2]....
        /*00b0*/ 	.word	0x000003e0


	//----- nvinfo : EIATTR_CBANK_PARAM_SIZE
	.align		4
.L_25:
        /*00b4*/ 	.byte	0x03, 0x19
        /*00b6*/ 	.short	0x0014


	//----- nvinfo : EIATTR_PARAM_CBANK
	.align		4
        /*00b8*/ 	.byte	0x04, 0x0a
        /*00ba*/ 	.short	(.L_27 - .L_26)
	.align		4
.L_26:
        /*00bc*/ 	.word	index@(.nv.constant0._Z22reduce_shfl_xor_kernelPKfPfi)
        /*00c0*/ 	.short	0x0380
        /*00c2*/ 	.short	0x0014


	//----- nvinfo : EIATTR_SW_WAR
	.align		4
.L_27:
        /*00c4*/ 	.byte	0x04, 0x36
        /*00c6*/ 	.short	(.L_29 - .L_28)
.L_28:
        /*00c8*/ 	.word	0x00000008
.L_29:


//--------------------- .nv.info._Z23reduce_shfl_down_kernelPKfPfi --------------------------
	.section	.nv.info._Z23reduce_shfl_down_kernelPKfPfi,"",@"SHT_CUDA_INFO"
	.sectionflags	@""
	.align	4


	//----- nvinfo : EIATTR_CUDA_API_VERSION
	.align		4
        /*0000*/ 	.byte	0x04, 0x37
        /*0002*/ 	.short	(.L_31 - .L_30)
.L_30:
        /*0004*/ 	.word	0x00000082


	//----- nvinfo : EIATTR_KPARAM_INFO
	.align		4
.L_31:
        /*0008*/ 	.byte	0x04, 0x17
        /*000a*/ 	.short	(.L_33 - .L_32)
.L_32:
        /*000c*/ 	.word	0x00000000
        /*0010*/ 	.short	0x0002
        /*0012*/ 	.short	0x0010
        /*0014*/ 	.byte	0x00, 0xf0, 0x11, 0x00


	//----- nvinfo : EIATTR_KPARAM_INFO
	.align		4
.L_33:
        /*0018*/ 	.byte	0x04, 0x17
        /*001a*/ 	.short	(.L_35 - .L_34)
.L_34:
        /*001c*/ 	.word	0x00000000
        /*0020*/ 	.short	0x0001
        /*0022*/ 	.short	0x0008
        /*0024*/ 	.byte	0x00, 0xf5, 0x21, 0x00


	//----- nvinfo : EIATTR_KPARAM_INFO
	.align		4
.L_35:
        /*0028*/ 	.byte	0x04, 0x17
        /*002a*/ 	.short	(.L_37 - .L_36)
.L_36:
        /*002c*/ 	.word	0x00000000
        /*0030*/ 	.short	0x0000
        /*0032*/ 	.short	0x0000
        /*0034*/ 	.byte	0x00, 0xf5, 0x21, 0x00


	//----- nvinfo : EIATTR_SPARSE_MMA_MASK
	.align		4
.L_37:
        /*0038*/ 	.byte	0x03, 0x50
        /*003a*/ 	.short	0x0000


	//----- nvinfo : EIATTR_MAXREG_COUNT
	.align		4
        /*003c*/ 	.byte	0x03, 0x1b
        /*003e*/ 	.short	0x00ff


	//----- nvinfo : EIATTR_NUM_BARRIERS
	.align		4
        /*0040*/ 	.byte	0x02, 0x4c
        /*0042*/ 	.byte	0x01
	.zero		1


	//----- nvinfo : EIATTR_MERCURY_ISA_VERSION
	.align		4
        /*0044*/ 	.byte	0x03, 0x5f
        /*0046*/ 	.short	0x0101


	//----- nvinfo : EIATTR_COOP_GROUP_MASK_REGIDS
	.align		4
        /*0048*/ 	.byte	0x04, 0x29
        /*004a*/ 	.short	(.L_39 - .L_38)


	//   ....[0]....
.L_38:
        /*004c*/ 	.word	0xffffffff


	//   ....[1]....
        /*0050*/ 	.word	0xffffffff


	//   ....[2]....
        /*0054*/ 	.word	0xffffffff


	//   ....[3]....
        /*0058*/ 	.word	0xffffffff


	//   ....[4]....
        /*005c*/ 	.word	0xffffffff


	//   ....[5]....
        /*0060*/ 	.word	0xffffffff


	//   ....[6]....
        /*0064*/ 	.word	0xffffffff


	//   ....[7]....
        /*0068*/ 	.word	0xffffffff


	//   ....[8]....
        /*006c*/ 	.word	0xffffffff


	//   ....[9]....
        /*0070*/ 	.word	0xffffffff


	//----- nvinfo : EIATTR_COOP_GROUP_INSTR_OFFSETS
	.align		4
.L_39:
        /*0074*/ 	.byte	0x04, 0x28
        /*0076*/ 	.short	(.L_41 - .L_40)


	//   ....[0]....
.L_40:
        /*0078*/ 	.word	0x00000150


	//   ....[1]....
        /*007c*/ 	.word	0x00000170


	//   ....[2]....
        /*0080*/ 	.word	0x00000190


	//   ....[3]....
        /*0084*/ 	.word	0x000001c0


	//   ....[4]....
        /*0088*/ 	.word	0x00000200


	//   ....[5]....
        /*008c*/ 	.word	0x000002f0


	//   ....[6]....
        /*0090*/ 	.word	0x00000320


	//   ....[7]....
        /*0094*/ 	.word	0x00000340


	//   ....[8]....
        /*0098*/ 	.word	0x00000360


	//   ....[9]....
        /*009c*/ 	.word	0x00000380


	//----- nvinfo : EIATTR_VRC_CTA_INIT_COUNT
	.align		4
.L_41:
        /*00a0*/ 	.byte	0x02, 0x4a
	.zero		1
	.zero		1


	//----- nvinfo : EIATTR_EXIT_INSTR_OFFSETS
	.align		4
        /*00a4*/ 	.byte	0x04, 0x1c
        /*00a6*/ 	.short	(.L_43 - .L_42)


	//   ....[0]....
.L_42:
        /*00a8*/ 	.word	0x000002e0


	//   ....[1]....
        /*00ac*/ 	.word	0x00000390


	//   ....[2]....
        /*00b0*/ 	.word	0x000003e0


	//----- nvinfo : EIATTR_CBANK_PARAM_SIZE
	.align		4
.L_43:
        /*00b4*/ 	.byte	0x03, 0x19
        /*00b6*/ 	.short	0x0014


	//----- nvinfo : EIATTR_PARAM_CBANK
	.align		4
        /*00b8*/ 	.byte	0x04, 0x0a
        /*00ba*/ 	.short	(.L_45 - .L_44)
	.align		4
.L_44:
        /*00bc*/ 	.word	index@(.nv.constant0._Z23reduce_shfl_down_kernelPKfPfi)
        /*00c0*/ 	.short	0x0380
        /*00c2*/ 	.short	0x0014


	//----- nvinfo : EIATTR_SW_WAR
	.align		4
.L_45:
        /*00c4*/ 	.byte	0x04, 0x36
        /*00c6*/ 	.short	(.L_47 - .L_46)
.L_46:
        /*00c8*/ 	.word	0x00000008
.L_47:


//--------------------- .nv.callgraph             --------------------------
	.section	.nv.callgraph,"",@"SHT_CUDA_CALLGRAPH"
	.align	4
	.sectionentsize	8
	.align		4
        /*0000*/ 	.word	0x00000000
	.align		4
        /*0004*/ 	.word	0xffffffff
	.align		4
        /*0008*/ 	.word	0x00000000
	.align		4
        /*000c*/ 	.word	0xfffffffe
	.align		4
        /*0010*/ 	.word	0x00000000
	.align		4
        /*0014*/ 	.word	0xfffffffd
	.align		4
        /*0018*/ 	.word	0x00000000
	.align		4
        /*001c*/ 	.word	0xfffffffc


//--------------------- .text._Z22reduce_shfl_xor_kernelPKfPfi --------------------------
	.section	.text._Z22reduce_shfl_xor_kernelPKfPfi,"ax",@progbits
	.align	128
        .global         _Z22reduce_shfl_xor_kernelPKfPfi
        .type           _Z22reduce_shfl_xor_kernelPKfPfi,@function
        .size           _Z22reduce_shfl_xor_kernelPKfPfi,(.L_x_2 - _Z22reduce_shfl_xor_kernelPKfPfi)
        .other          _Z22reduce_shfl_xor_kernelPKfPfi,@"STO_CUDA_ENTRY STV_DEFAULT"
_Z22reduce_shfl_xor_kernelPKfPfi:
.text._Z22reduce_shfl_xor_kernelPKfPfi:
[----:B------:R-:W-:Y:S01]  /*0000*/  LDC R1, c[0x0][0x37c] ;  /* 0x0000df00ff017b82 */ /* 0x000fe20000000800 */
[----:B------:R-:W0:Y:S01]  /*0010*/  S2R R0, SR_CTAID.X ;  /* 0x0000000000007919 */ /* 0x000e220000002500 */
[----:B------:R-:W0:Y:S01]  /*0020*/  LDCU UR4, c[0x0][0x360] ;  /* 0x00006c00ff0477ac */ /* 0x000e220008000800 */
[----:B------:R-:W1:Y:S01]  /*0030*/  S2R R2, SR_TID.X ;  /* 0x0000000000027919 */ /* 0x000e620000002100 */
[----:B------:R-:W2:Y:S01]  /*0040*/  LDCU UR5, c[0x0][0x390] ;  /* 0x00007200ff0577ac */ /* 0x000ea20008000800 */
[----:B------:R-:W3:Y:S01]  /*0050*/  LDCU.64 UR6, c[0x0][0x358] ;  /* 0x00006b00ff0677ac */ /* 0x000ee20008000a00 */
[----:B0-----:R-:W-:-:S05]  /*0060*/  IMAD R3, R0, UR4, RZ ;  /* 0x0000000400037c24 */ /* 0x001fca000f8e02ff */
[----:B-1----:R-:W-:-:S04]  /*0070*/  LEA R3, R3, R2, 0x1 ;  /* 0x0000000203037211 */ /* 0x002fc800078e08ff */
[C---:B--2---:R-:W-:Y:S02]  /*0080*/  ISETP.GE.U32.AND P0, PT, R3.reuse, UR5, PT ;  /* 0x0000000503007c0c */ /* 0x044fe4000bf06070 */
[----:B------:R-:W-:-:S04]  /*0090*/  IADD3 R9, PT, PT, R3, UR4, RZ ;  /* 0x0000000403097c10 */ /* 0x000fc8000fffe0ff */
[----:B------:R-:W-:-:S07]  /*00a0*/  ISETP.GE.U32.AND P1, PT, R9, UR5, PT ;  /* 0x0000000509007c0c */ /* 0x000fce000bf26070 */
[----:B------:R-:W0:Y:S08]  /*00b0*/  @!P0 LDC.64 R4, c[0x0][0x380] ;  /* 0x0000e000ff048b82 */ /* 0x000e300000000a00 */
[----:B------:R-:W1:Y:S01]  /*00c0*/  @!P1 LDC.64 R6, c[0x0][0x380] ;  /* 0x0000e000ff069b82 */ /* 0x000e620000000a00 */
[----:B0-----:R-:W-:-:S06]  /*00d0*/  @!P0 IMAD.WIDE.U32 R4, R3, 0x4, R4 ;  /* 0x0000000403048825 */ /* 0x001fcc00078e0004 */
[----:B---3--:R-:W2:Y:S01]  /*00e0*/  @!P0 LDG.E.CONSTANT R4, desc[UR6][R4.64] ;  /* 0x0000000604048981 */ /* 0x008ea2000c1e9900 */
[----:B-1----:R-:W-:-:S06]  /*00f0*/  @!P1 IMAD.WIDE.U32 R6, R9, 0x4, R6 ;  /* 0x0000000409069825 */ /* 0x002fcc00078e0006 */
[----:B------:R-:W3:Y:S01]  /*0100*/  @!P1 LDG.E.CONSTANT R6, desc[UR6][R6.64] ;  /* 0x0000000606069981 */ /* 0x000ee2000c1e9900 */
[----:B------:R-:W-:Y:S01]  /*0110*/  HFMA2 R3, -RZ, RZ, 0, 0 ;  /* 0x00000000ff037431 */ /* 0x000fe200000001ff */
[----:B------:R-:W-:Y:S01]  /*0120*/  USHF.R.U32.HI UR4, URZ, 0x5, UR4 ;  /* 0x00000005ff047899 */ /* 0x000fe20008011604 */
[----:B--2---:R-:W-:-:S04]  /*0130*/  @!P0 FADD R3, RZ, R4 ;  /* 0x00000004ff038221 */ /* 0x004fc80000000000 */
[----:B---3--:R-:W-:-:S05]  /*0140*/  @!P1 FADD R3, R3, R6 ;  /* 0x0000000603039221 */ /* 0x008fca0000000000 */
[----:B------:R-:W0:Y:S02]  /*0150*/  SHFL.BFLY PT, R8, R3, 0x10, 0x1f ;  /* 0x0e001f0003087f89 */ /* 0x000e2400000e0000 */
[----:B0-----:R-:W-:-:S05]  /*0160*/  FADD R8, R8, R3 ;  /* 0x0000000308087221 */ /* 0x001fca0000000000 */
[----:B------:R-:W0:Y:S02]  /*0170*/  SHFL.BFLY PT, R9, R8, 0x8, 0x1f ;  /* 0x0d001f0008097f89 */ /* 0x000e2400000e0000 */
[----:B0-----:R-:W-:-:S05]  /*0180*/  FADD R9, R8, R9 ;  /* 0x0000000908097221 */ /* 0x001fca0000000000 */
[----:B------:R-:W0:Y:S01]  /*0190*/  SHFL.BFLY PT, R10, R9, 0x4, 0x1f ;  /* 0x0c801f00090a7f89 */ /* 0x000e2200000e0000 */
[----:B------:R-:W-:Y:S01]  /*01a0*/  LOP3.LUT P0, R4, R2, 0x1f, RZ, 0xc0, !PT ;  /* 0x0000001f02047812 */ /* 0x000fe2000780c0ff */
[----:B0-----:R-:W-:-:S05]  /*01b0*/  FADD R10, R9, R10 ;  /* 0x0000000a090a7221 */ /* 0x001fca0000000000 */
[----:B------:R-:W0:Y:S07]  /*01c0*/  SHFL.BFLY PT, R5, R10, 0x2, 0x1f ;  /* 0x0c401f000a057f89 */ /* 0x000e2e00000e0000 */
[----:B------:R-:W1:Y:S01]  /*01d0*/  @!P0 S2R R12, SR_CgaCtaId ;  /* 0x00000000000c8919 */ /* 0x000e620000008800 */
[----:B------:R-:W-:Y:S01]  /*01e0*/  ISETP.GE.U32.AND P1, PT, R2, UR4, PT ;  /* 0x0000000402007c0c */ /* 0x000fe2000bf26070 */
[----:B0-----:R-:W-:-:S05]  /*01f0*/  FADD R5, R10, R5 ;  /* 0x000000050a057221 */ /* 0x001fca0000000000 */
[----:B------:R-:W0:Y:S01]  /*0200*/  SHFL.BFLY PT, R6, R5, 0x1, 0x1f ;  /* 0x0c201f0005067f89 */ /* 0x000e2200000e0000 */
[----:B------:R-:W-:-:S06]  /*0210*/  @!P0 MOV R3, 0x400 ;  /* 0x0000040000038802 */ /* 0x000fcc0000000f00 */
[----:B------:R-:W2:Y:S01]  /*0220*/  @!P1 S2R R14, SR_CgaCtaId ;  /* 0x00000000000e9919 */ /* 0x000ea20000008800 */
[----:B-1----:R-:W-:-:S04]  /*0230*/  @!P0 LEA R3, R12, R3, 0x18 ;  /* 0x000000030c038211 */ /* 0x002fc800078ec0ff */
[----:B------:R-:W-:Y:S01]  /*0240*/  @!P0 LEA.HI R3, R2, R3, RZ, 0x1d ;  /* 0x0000000302038211 */ /* 0x000fe200078fe8ff */
[----:B0-----:R-:W-:-:S05]  /*0250*/  FADD R8, R5, R6 ;  /* 0x0000000605087221 */ /* 0x001fca0000000000 */
[----:B------:R0:W-:Y:S01]  /*0260*/  @!P0 STS [R3], R8 ;  /* 0x0000000803008388 */ /* 0x0001e20000000800 */
[----:B------:R-:W-:Y:S02]  /*0270*/  @!P1 MOV R7, 0x400 ;  /* 0x0000040000079802 */ /* 0x000fe40000000f00 */
[----:B------:R-:W-:Y:S02]  /*0280*/  MOV R6, RZ ;  /* 0x000000ff00067202 */ /* 0x000fe40000000f00 */
[----:B--2---:R-:W-:-:S04]  /*0290*/  @!P1 LEA R7, R14, R7, 0x18 ;  /* 0x000000070e079211 */ /* 0x004fc800078ec0ff */
[----:B------:R-:W-:Y:S01]  /*02a0*/  @!P1 LEA R7, R4, R7, 0x2 ;  /* 0x0000000704079211 */ /* 0x000fe200078e10ff */
[----:B------:R-:W-:Y:S01]  /*02b0*/  BAR.SYNC.DEFER_BLOCKING 0x0 ;  /* 0x0000000000007b1d */ /* 0x000fe20000010000 */
[----:B------:R-:W-:-:S05]  /*02c0*/  ISETP.GT.U32.AND P0, PT, R2, 0x1f, PT ;  /* 0x0000001f0200780c */ /* 0x000fca0003f04070 */
[----:B------:R0:W1:Y:S08]  /*02d0*/  @!P1 LDS R6, [R7] ;  /* 0x0000000007069984 */ /* 0x0000700000000800 */
[----:B0-----:R-:W-:Y:S05]  /*02e0*/  @P0 EXIT ;  /* 0x000000000000094d */ /* 0x001fea0003800000 */
[----:B-1----:R-:W0:Y:S01]  /*02f0*/  SHFL.BFLY PT, R3, R6, 0x10, 0x1f ;  /* 0x0e001f0006037f89 */ /* 0x002e2200000e0000 */
[----:B------:R-:W-:Y:S01]  /*0300*/  ISETP.NE.AND P0, PT, R4, RZ, PT ;  /* 0x000000ff0400720c */ /* 0x000fe20003f05270 */
[----:B0-----:R-:W-:-:S05]  /*0310*/  FADD R3, R3, R6 ;  /* 0x0000000603037221 */ /* 0x001fca0000000000 */
[----:B------:R-:W0:Y:S02]  /*0320*/  SHFL.BFLY PT, R2, R3, 0x8, 0x1f ;  /* 0x0d001f0003027f89 */ /* 0x000e2400000e0000 */
[----:B0-----:R-:W-:-:S05]  /*0330*/  FADD R2, R3, R2 ;  /* 0x0000000203027221 */ /* 0x001fca0000000000 */
[----:B------:R-:W0:Y:S02]  /*0340*/  SHFL.BFLY PT, R5, R2, 0x4, 0x1f ;  /* 0x0c801f0002057f89 */ /* 0x000e2400000e0000 */
[----:B0-----:R-:W-:-:S05]  /*0350*/  FADD R5, R2, R5 ;  /* 0x0000000502057221 */ /* 0x001fca0000000000 */
[----:B------:R-:W0:Y:S02]  /*0360*/  SHFL.BFLY PT, R8, R5, 0x2, 0x1f ;  /* 0x0c401f0005087f89 */ /* 0x000e2400000e0000 */
[----:B0-----:R-:W-:-:S05]  /*0370*/  FADD R8, R5, R8 ;  /* 0x0000000805087221 */ /* 0x001fca0000000000 */
[----:B------:R0:W1:Y:S01]  /*0380*/  SHFL.BFLY PT, R7, R8, 0x1, 0x1f ;  /* 0x0c201f0008077f89 */ /* 0x00006200000e0000 */
[----:B------:R-:W-:Y:S05]  /*0390*/  @P0 EXIT ;  /* 0x000000000000094d */ /* 0x000fea0003800000 */
[----:B------:R-:W2:Y:S01]  /*03a0*/  LDC.64 R2, c[0x0][0x388] ;  /* 0x0000e200ff027b82 */ /* 0x000ea20000000a00 */
[----:B-1----:R-:W-:Y:S01]  /*03b0*/  FADD R7, R8, R7 ;  /* 0x0000000708077221 */ /* 0x002fe20000000000 */
[----:B--2---:R-:W-:-:S05]  /*03c0*/  IMAD.WIDE.U32 R2, R0, 0x4, R2 ;  /* 0x0000000400027825 */ /* 0x004fca00078e0002 */
[----:B------:R-:W-:Y:S01]  /*03d0*/  STG.E desc[UR6][R2.64], R7 ;  /* 0x0000000702007986 */ /* 0x000fe2000c101906 */
[----:B------:R-:W-:Y:S05]  /*03e0*/  EXIT ;  /* 0x000000000000794d */ /* 0x000fea0003800000 */
.L_x_0:
[----:B------:R-:W-:-:S00]  /*03f0*/  BRA `(.L_x_0) ;  /* 0xfffffffc00fc7947 */ /* 0x000fc0000383ffff */
[----:B------:R-:W-:-:S00]  /*0400*/  NOP ;  /* 0x0000000000007918 */ /* 0x000fc00000000000 */
[----:B------:R-:W-:-:S00]  /*0410*/  NOP ;  /* 0x0000000000007918 */ /* 0x000fc00000000000 */
[----:B------:R-:W-:-:S00]  /*0420*/  NOP ;  /* 0x0000000000007918 */ /* 0x000fc00000000000 */
[----:B------:R-:W-:-:S00]  /*0430*/  NOP ;  /* 0x0000000000007918 */ /* 0x000fc00000000000 */
[----:B------:R-:W-:-:S00]  /*0440*/  NOP ;  /* 0x0000000000007918 */ /* 0x000fc00000000000 */
[----:B------:R-:W-:-:S00]  /*0450*/  NOP ;  /* 0x0000000000007918 */ /* 0x000fc00000000000 */
[----:B------:R-:W-:-:S00]  /*0460*/  NOP ;  /* 0x0000000000007918 */ /* 0x000fc00000000000 */
[----:B------:R-:W-:-:S00]  /*0470*/  NOP ;  /* 0x0000000000007918 */ /* 0x000fc00000000000 */
.L_x_2:


//--------------------- .text._Z23reduce_shfl_down_kernelPKfPfi --------------------------
	.section	.text._Z23reduce_shfl_down_kernelPKfPfi,"ax",@progbits
	.align	128
        .global         _Z23reduce_shfl_down_kernelPKfPfi
        .type           _Z23reduce_shfl_down_kernelPKfPfi,@function
        .size           _Z23reduce_shfl_down_kernelPKfPfi,(.L_x_3 - _Z23reduce_shfl_down_kernelPKfPfi)
        .other          _Z23reduce_shfl_down_kernelPKfPfi,@"STO_CUDA_ENTRY STV_DEFAULT"
_Z23reduce_shfl_down_kernelPKfPfi:
.text._Z23reduce_shfl_down_kernelPKfPfi:
        /* <DEDUP_REMOVED lines=21> */
[----:B------:R-:W0:Y:S02]  /*0150*/  SHFL.DOWN PT, R8, R3, 0x10, 0x1f ;  /* 0x0a001f0003087f89 */ /* 0x000e2400000e0000 */
[----:B0-----:R-:W-:-:S05]  /*0160*/  FADD R8, R8, R3 ;  /* 0x0000000308087221 */ /* 0x001fca0000000000 */
[----:B------:R-:W0:Y:S02]  /*0170*/  SHFL.DOWN PT, R9, R8, 0x8, 0x1f ;  /* 0x09001f0008097f89 */ /* 0x000e2400000e0000 */
[----:B0-----:R-:W-:-:S05]  /*0180*/  FADD R9, R8, R9 ;  /* 0x0000000908097221 */ /* 0x001fca0000000000 */
[----:B------:R-:W0:Y:S01]  /*0190*/  SHFL.DOWN PT, R10, R9, 0x4, 0x1f ;  /* 0x08801f00090a7f89 */ /* 0x000e2200000e0000 */
[----:B------:R-:W-:Y:S01]  /*01a0*/  LOP3.LUT P0, R4, R2, 0x1f, RZ, 0xc0, !PT ;  /* 0x0000001f02047812 */ /* 0x000fe2000780c0ff */
[----:B0-----:R-:W-:-:S05]  /*01b0*/  FADD R10, R9, R10 ;  /* 0x0000000a090a7221 */ /* 0x001fca0000000000 */
[----:B------:R-:W0:Y:S07]  /*01c0*/  SHFL.DOWN PT, R5, R10, 0x2, 0x1f ;  /* 0x08401f000a057f89 */ /* 0x000e2e00000e0000 */
[----:B------:R-:W1:Y:S01]  /*01d0*/  @!P0 S2R R12, SR_CgaCtaId ;  /* 0x00000000000c8919 */ /* 0x000e620000008800 */
[----:B------:R-:W-:Y:S01]  /*01e0*/  ISETP.GE.U32.AND P1, PT, R2, UR4, PT ;  /* 0x0000000402007c0c */ /* 0x000fe2000bf26070 */
[----:B0-----:R-:W-:-:S05]  /*01f0*/  FADD R5, R10, R5 ;  /* 0x000000050a057221 */ /* 0x001fca0000000000 */
[----:B------:R-:W0:Y:S01]  /*0200*/  SHFL.DOWN PT, R6, R5, 0x1, 0x1f ;  /* 0x08201f0005067f89 */ /* 0x000e2200000e0000 */
        /* <DEDUP_REMOVED lines=14> */
[----:B-1----:R-:W0:Y:S01]  /*02f0*/  SHFL.DOWN PT, R3, R6, 0x10, 0x1f ;  /* 0x0a001f0006037f89 */ /* 0x002e2200000e0000 */
[----:B------:R-:W-:Y:S01]  /*0300*/  ISETP.NE.AND P0, PT, R4, RZ, PT ;  /* 0x000000ff0400720c */ /* 0x000fe20003f05270 */
[----:B0-----:R-:W-:-:S05]  /*0310*/  FADD R3, R3, R6 ;  /* 0x0000000603037221 */ /* 0x001fca0000000000 */
[----:B------:R-:W0:Y:S02]  /*0320*/  SHFL.DOWN PT, R2, R3, 0x8, 0x1f ;  /* 0x09001f0003027f89 */ /* 0x000e2400000e0000 */
[----:B0-----:R-:W-:-:S05]  /*0330*/  FADD R2, R3, R2 ;  /* 0x0000000203027221 */ /* 0x001fca0000000000 */
[----:B------:R-:W0:Y:S02]  /*0340*/  SHFL.DOWN PT, R5, R2, 0x4, 0x1f ;  /* 0x08801f0002057f89 */ /* 0x000e2400000e0000 */
[----:B0-----:R-:W-:-:S05]  /*0350*/  FADD R5, R2, R5 ;  /* 0x0000000502057221 */ /* 0x001fca0000000000 */
[----:B------:R-:W0:Y:S02]  /*0360*/  SHFL.DOWN PT, R8, R5, 0x2, 0x1f ;  /* 0x08401f0005087f89 */ /* 0x000e2400000e0000 */
[----:B0-----:R-:W-:-:S05]  /*0370*/  FADD R8, R5, R8 ;  /* 0x0000000805087221 */ /* 0x001fca0000000000 */
[----:B------:R0:W1:Y:S01]  /*0380*/  SHFL.DOWN PT, R7, R8, 0x1, 0x1f ;  /* 0x08201f0008077f89 */ /* 0x00006200000e0000 */
[----:B------:R-:W-:Y:S05]  /*0390*/  @P0 EXIT ;  /* 0x000000000000094d */ /* 0x000fea0003800000 */
[----:B------:R-:W2:Y:S01]  /*03a0*/  LDC.64 R2, c[0x0][0x388] ;  /* 0x0000e200ff027b82 */ /* 0x000ea20000000a00 */
[----:B-1----:R-:W-:Y:S01]  /*03b0*/  FADD R7, R8, R7 ;  /* 0x0000000708077221 */ /* 0x002fe20000000000 */
[----:B--2---:R-:W-:-:S05]  /*03c0*/  IMAD.WIDE.U32 R2, R0, 0x4, R2 ;  /* 0x0000000400027825 */ /* 0x004fca00078e0002 */
[----:B------:R-:W-:Y:S01]  /*03d0*/  STG.E desc[UR6][R2.64], R7 ;  /* 0x0000000702007986 */ /* 0x000fe2000c101906 */
[----:B------:R-:W-:Y:S05]  /*03e0*/  EXIT ;  /* 0x000000000000794d */ /* 0x000fea0003800000 */
.L_x_1:
        /* <DEDUP_REMOVED lines=9> */
.L_x_3:


//--------------------- .nv.shared._Z22reduce_shfl_xor_kernelPKfPfi --------------------------
	.section	.nv.shared._Z22reduce_shfl_xor_kernelPKfPfi,"aw",@nobits
	.sectionflags	@""
	.align	16
	.zero		1024


//--------------------- .nv.shared.reserved.0     --------------------------
	.section	.nv.shared.reserved.0,"aw",@nobits
	.weak		__nv_reservedSMEM_offset_0_alias
	.size		__nv_reservedSMEM_offset_0_alias, 0, 64
	.other		__nv_reservedSMEM_offset_0_alias,@"STO_CUDA_RESERVED_SHARED STV_DEFAULT"
__nv_reservedSMEM_offset_0_alias:
	.zero		0
	.zero		64


//--------------------- .nv.shared._Z23reduce_shfl_down_kernelPKfPfi --------------------------
	.section	.nv.shared._Z23reduce_shfl_down_kernelPKfPfi,"aw",@nobits
	.sectionflags	@""
	.align	16
	.zero		1024


//--------------------- .nv.constant0._Z22reduce_shfl_xor_kernelPKfPfi --------------------------
	.section	.nv.constant0._Z22reduce_shfl_xor_kernelPKfPfi,"a",@progbits
	.sectionflags	@""
	.align	4
.nv.constant0._Z22reduce_shfl_xor_kernelPKfPfi:
	.zero		916


//--------------------- .nv.constant0._Z23reduce_shfl_down_kernelPKfPfi --------------------------
	.section	.nv.constant0._Z23reduce_shfl_down_kernelPKfPfi,"a",@progbits
	.sectionflags	@""
	.align	4
.nv.constant0._Z23reduce_shfl_down_kernelPKfPfi:
	.zero		916


//--------------------- SYMBOLS --------------------------

	.type		.nv.reservedSmem.offset0,@object
	.size		.nv.reservedSmem.offset0,0x4
	.type		.nv.reservedSmem.cap,@object
	.size		.nv.reservedSmem.cap,0x4
